	.headerflags	@"EF_CUDA_TEXMODE_UNIFIED EF_CUDA_64BIT_ADDRESS EF_CUDA_ACCELERATORS EF_CUDA_SM90 EF_CUDA_VIRTUAL_SM(EF_CUDA_SM90)"
	.elftype	@"ET_EXEC"


//--------------------- .nv.info                  --------------------------
	.section	.nv.info,"",@"SHT_CUDA_INFO"
	.align	4


	//----- nvinfo : EIATTR_REGCOUNT
	.align		4
        /*0000*/ 	.byte	0x04, 0x2f
        /*0002*/ 	.short	(.L_3 - .L_2)
	.align		4
.L_2:
        /*0004*/ 	.word	index@(triton_poi_fused__native_batch_norm_legit_no_training_convolution_relu_0)
        /*0008*/ 	.word	0x00000016


	//----- nvinfo : EIATTR_MIN_STACK_SIZE
	.align		4
.L_3:
        /*000c*/ 	.byte	0x04, 0x12
        /*000e*/ 	.short	(.L_5 - .L_4)
	.align		4
.L_4:
        /*0010*/ 	.word	index@(triton_poi_fused__native_batch_norm_legit_no_training_convolution_relu_0)
        /*0014*/ 	.word	0x00000000


	//----- nvinfo : EIATTR_FRAME_SIZE
	.align		4
.L_5:
        /*0018*/ 	.byte	0x04, 0x11
        /*001a*/ 	.short	(.L_7 - .L_6)
	.align		4
.L_6:
        /*001c*/ 	.word	index@(triton_poi_fused__native_batch_norm_legit_no_training_convolution_relu_0)
        /*0020*/ 	.word	0x00000000


	//----- nvinfo : EIATTR_MIN_STACK_SIZE
	.align		4
.L_7:
        /*0024*/ 	.byte	0x04, 0x12
        /*0026*/ 	.short	(.L_9 - .L_8)
	.align		4
.L_8:
        /*0028*/ 	.word	index@(triton_poi_fused__native_batch_norm_legit_no_training_convolution_relu_0)
        /*002c*/ 	.word	0x00000000
.L_9:


//--------------------- .nv.info.triton_poi_fused__native_batch_norm_legit_no_training_convolution_relu_0 --------------------------
	.section	.nv.info.triton_poi_fused__native_batch_norm_legit_no_training_convolution_relu_0,"",@"SHT_CUDA_INFO"
	.sectionflags	@""
	.align	4


	//----- nvinfo : EIATTR_CUDA_API_VERSION
	.align		4
        /*0000*/ 	.byte	0x04, 0x37
        /*0002*/ 	.short	(.L_11 - .L_10)
.L_10:
        /*0004*/ 	.word	0x0000007c


	//----- nvinfo : EIATTR_KPARAM_INFO
	.align		4
.L_11:
        /*0008*/ 	.byte	0x04, 0x17
        /*000a*/ 	.short	(.L_13 - .L_12)
.L_12:
        /*000c*/ 	.word	0x00000000
        /*0010*/ 	.short	0x0007
        /*0012*/ 	.short	0x0038
        /*0014*/ 	.byte	0x00, 0xf0, 0x11, 0x00


	//----- nvinfo : EIATTR_KPARAM_INFO
	.align		4
.L_13:
        /*0018*/ 	.byte	0x04, 0x17
        /*001a*/ 	.short	(.L_15 - .L_14)
.L_14:
        /*001c*/ 	.word	0x00000000
        /*0020*/ 	.short	0x0006
        /*0022*/ 	.short	0x0030
        /*0024*/ 	.byte	0x00, 0xf4, 0x21, 0x00


	//----- nvinfo : EIATTR_KPARAM_INFO
	.align		4
.L_15:
        /*0028*/ 	.byte	0x04, 0x17
        /*002a*/ 	.short	(.L_17 - .L_16)
.L_16:
        /*002c*/ 	.word	0x00000000
        /*0030*/ 	.short	0x0005
        /*0032*/ 	.short	0x0028
        /*0034*/ 	.byte	0x00, 0xf4, 0x21, 0x00


	//----- nvinfo : EIATTR_KPARAM_INFO
	.align		4
.L_17:
        /*0038*/ 	.byte	0x04, 0x17
        /*003a*/ 	.short	(.L_19 - .L_18)
.L_18:
        /*003c*/ 	.word	0x00000000
        /*0040*/ 	.short	0x0004
        /*0042*/ 	.short	0x0020
        /*0044*/ 	.byte	0x00, 0xf4, 0x21, 0x00


	//----- nvinfo : EIATTR_KPARAM_INFO
	.align		4
.L_19:
        /*0048*/ 	.byte	0x04, 0x17
        /*004a*/ 	.short	(.L_21 - .L_20)
.L_20:
        /*004c*/ 	.word	0x00000000
        /*0050*/ 	.short	0x0003
        /*0052*/ 	.short	0x0018
        /*0054*/ 	.byte	0x00, 0xf4, 0x21, 0x00


	//----- nvinfo : EIATTR_KPARAM_INFO
	.align		4
.L_21:
        /*0058*/ 	.byte	0x04, 0x17
        /*005a*/ 	.short	(.L_23 - .L_22)
.L_22:
        /*005c*/ 	.word	0x00000000
        /*0060*/ 	.short	0x0002
        /*0062*/ 	.short	0x0010
        /*0064*/ 	.byte	0x00, 0xf4, 0x21, 0x00


	//----- nvinfo : EIATTR_KPARAM_INFO
	.align		4
.L_23:
        /*0068*/ 	.byte	0x04, 0x17
        /*006a*/ 	.short	(.L_25 - .L_24)
.L_24:
        /*006c*/ 	.word	0x00000000
        /*0070*/ 	.short	0x0001
        /*0072*/ 	.short	0x0008
        /*0074*/ 	.byte	0x00, 0xf4, 0x21, 0x00


	//----- nvinfo : EIATTR_KPARAM_INFO
	.align		4
.L_25:
        /*0078*/ 	.byte	0x04, 0x17
        /*007a*/ 	.short	(.L_27 - .L_26)
.L_26:
        /*007c*/ 	.word	0x00000000
        /*0080*/ 	.short	0x0000
        /*0082*/ 	.short	0x0000
        /*0084*/ 	.byte	0x00, 0xf4, 0x21, 0x00


	//----- nvinfo : EIATTR_SPARSE_MMA_MASK
	.align		4
.L_27:
        /*0088*/ 	.byte	0x03, 0x50
        /*008a*/ 	.short	0x0000


	//----- nvinfo : EIATTR_MAXREG_COUNT
	.align		4
        /*008c*/ 	.byte	0x03, 0x1b
        /*008e*/ 	.short	0x00ff


	//----- nvinfo : EIATTR_EXIT_INSTR_OFFSETS
	.align		4
        /*0090*/ 	.byte	0x04, 0x1c
        /*0092*/ 	.short	(.L_29 - .L_28)


	//   ....[0]....
.L_28:
        /*0094*/ 	.word	0x000003b0


	//----- nvinfo : EIATTR_REQNTID
	.align		4
.L_29:
        /*0098*/ 	.byte	0x04, 0x10
        /*009a*/ 	.short	(.L_31 - .L_30)
.L_30:
        /*009c*/ 	.word	0x00000100
        /*00a0*/ 	.word	0x00000001
        /*00a4*/ 	.word	0x00000001


	//----- nvinfo : EIATTR_CBANK_PARAM_SIZE
	.align		4
.L_31:
        /*00a8*/ 	.byte	0x03, 0x19
        /*00aa*/ 	.short	0x003c


	//----- nvinfo : EIATTR_PARAM_CBANK
	.align		4
        /*00ac*/ 	.byte	0x04, 0x0a
        /*00ae*/ 	.short	(.L_33 - .L_32)
	.align		4
.L_32:
        /*00b0*/ 	.word	index@(.nv.constant0.triton_poi_fused__native_batch_norm_legit_no_training_convolution_relu_0)
        /*00b4*/ 	.short	0x0210
        /*00b6*/ 	.short	0x003c


	//----- nvinfo : EIATTR_SW_WAR
	.align		4
.L_33:
        /*00b8*/ 	.byte	0x04, 0x36
        /*00ba*/ 	.short	(.L_35 - .L_34)
.L_34:
        /*00bc*/ 	.word	0x00000008
.L_35:


//--------------------- .nv.callgraph             --------------------------
	.section	.nv.callgraph,"",@"SHT_CUDA_CALLGRAPH"
	.align	4
	.sectionentsize	8
	.align		4
        /*0000*/ 	.word	0x00000000
	.align		4
        /*0004*/ 	.word	0xffffffff
	.align		4
        /*0008*/ 	.word	0x00000000
	.align		4
        /*000c*/ 	.word	0xfffffffe
	.align		4
        /*0010*/ 	.word	0x00000000
	.align		4
        /*0014*/ 	.word	0xfffffffd
	.align		4
        /*0018*/ 	.word	0x00000000
	.align		4
        /*001c*/ 	.word	0xfffffffc


//--------------------- .nv.constant4             --------------------------
	.section	.nv.constant4,"a",@progbits
	.align	8
	.align		8
.nv.constant4:
        /*0000*/ 	.dword	_$_str
	.align		8
        /*0008*/ 	.dword	_$_str_$_2


//--------------------- .text.triton_poi_fused__native_batch_norm_legit_no_training_convolution_relu_0 --------------------------
	.section	.text.triton_poi_fused__native_batch_norm_legit_no_training_convolution_relu_0,"ax",@progbits
	.align	128
        .global         triton_poi_fused__native_batch_norm_legit_no_training_convolution_relu_0
        .type           triton_poi_fused__native_batch_norm_legit_no_training_convolution_relu_0,@function
        .size           triton_poi_fused__native_batch_norm_legit_no_training_convolution_relu_0,(.L_x_1 - triton_poi_fused__native_batch_norm_legit_no_training_convolution_relu_0)
        .other          triton_poi_fused__native_batch_norm_legit_no_training_convolution_relu_0,@"STO_CUDA_ENTRY STV_DEFAULT"
triton_poi_fused__native_batch_norm_legit_no_training_convolution_relu_0:
.text.triton_poi_fused__native_batch_norm_legit_no_training_convolution_relu_0:
[----:B------:R-:W-:Y:S01]  /*0000*/  LDC R1, c[0x0][0x28] ;  /* 0x00000a00ff017b82 */ /* 0x000fe20000000800 */
[----:B------:R-:W1:Y:S07]  /*0010*/  S2R R0, SR_TID.X ;  /* 0x0000000000007919 */ /* 0x000e6e0000002100 */
[----:B------:R-:W2:Y:S01]  /*0020*/  LDC.64 R14, c[0x0][0x228] ;  /* 0x00008a00ff0e7b82 */ /* 0x000ea20000000a00 */
[----:B------:R-:W-:Y:S01]  /*0030*/  ULDC.64 UR4, c[0x0][0x208] ;  /* 0x0000820000047ab9 */ /* 0x000fe20000000a00 */
[----:B------:R-:W3:Y:S06]  /*0040*/  S2R R5, SR_CTAID.X ;  /* 0x0000000000057919 */ /* 0x000eec0000002500 */
[----:B------:R-:W4:Y:S08]  /*0050*/  LDC.64 R10, c[0x0][0x218] ;  /* 0x00008600ff0a7b82 */ /* 0x000f300000000a00 */
[----:B------:R-:W5:Y:S08]  /*0060*/  LDC.64 R12, c[0x0][0x220] ;  /* 0x00008800ff0c7b82 */ /* 0x000f700000000a00 */
[----:B------:R-:W5:Y:S01]  /*0070*/  LDC.64 R16, c[0x0][0x230] ;  /* 0x00008c00ff107b82 */ /* 0x000f620000000a00 */
[----:B-1----:R-:W-:-:S02]  /*0080*/  SHF.L.U32 R0, R0, 0x1, RZ ;  /* 0x0000000100007819 */ /* 0x002fc400000006ff */
[----:B---3--:R-:W-:Y:S02]  /*0090*/  SHF.R.S32.HI R3, RZ, 0x16, R5 ;  /* 0x00000016ff037819 */ /* 0x008fe40000011405 */
[----:B------:R-:W-:Y:S02]  /*00a0*/  LOP3.LUT R0, R0, 0x1fe, RZ, 0xc0, !PT ;  /* 0x000001fe00007812 */ /* 0x000fe400078ec0ff */
[----:B------:R-:W-:Y:S02]  /*00b0*/  SGXT R3, R3, 0x1 ;  /* 0x000000010303781a */ /* 0x000fe40000000200 */
[----:B------:R-:W-:Y:S02]  /*00c0*/  LEA R0, R5, R0, 0x9 ;  /* 0x0000000005007211 */ /* 0x000fe400078e48ff */
[----:B------:R-:W1:Y:S02]  /*00d0*/  LDC.64 R4, c[0x0][0x238] ;  /* 0x00008e00ff047b82 */ /* 0x000e640000000a00 */
[----:B------:R-:W-:-:S04]  /*00e0*/  LEA.HI R3, R3, R0, RZ, 0xa ;  /* 0x0000000003037211 */ /* 0x000fc800078f50ff */
[----:B------:R-:W-:-:S04]  /*00f0*/  SHF.R.S32.HI R3, RZ, 0xa, R3 ;  /* 0x0000000aff037819 */ /* 0x000fc80000011403 */
[----:B------:R-:W-:-:S04]  /*0100*/  LEA.HI R2, R3, R3, RZ, 0x6 ;  /* 0x0000000303027211 */ /* 0x000fc800078f30ff */
[----:B------:R-:W-:-:S04]  /*0110*/  LOP3.LUT R2, R2, 0xffffffc0, RZ, 0xc0, !PT ;  /* 0xffffffc002027812 */ /* 0x000fc800078ec0ff */
[----:B------:R-:W-:Y:S02]  /*0120*/  IADD3 R19, R3, -R2, RZ ;  /* 0x8000000203137210 */ /* 0x000fe40007ffe0ff */
[----:B------:R-:W3:Y:S03]  /*0130*/  LDC.64 R2, c[0x0][0x210] ;  /* 0x00008400ff027b82 */ /* 0x000ee60000000a00 */
[----:B--2---:R-:W-:-:S05]  /*0140*/  IMAD.WIDE R14, R19, 0x4, R14 ;  /* 0x00000004130e7825 */ /* 0x004fca00078e020e */
[----:B------:R2:W2:Y:S01]  /*0150*/  LDG.E.EL R18, desc[UR4][R14.64] ;  /* 0x000000040e127981 */ /* 0x0004a2000c2e1900 */
[----:B----4-:R-:W-:-:S04]  /*0160*/  IMAD.WIDE R10, R19, 0x4, R10 ;  /* 0x00000004130a7825 */ /* 0x010fc800078e020a */
[----:B-----5:R-:W-:Y:S01]  /*0170*/  IMAD.WIDE R12, R19, 0x4, R12 ;  /* 0x00000004130c7825 */ /* 0x020fe200078e020c */
[----:B------:R4:W5:Y:S04]  /*0180*/  LDG.E.EL R8, desc[UR4][R10.64] ;  /* 0x000000040a087981 */ /* 0x000968000c2e1900 */
[----:B------:R-:W5:Y:S01]  /*0190*/  LDG.E.EL R9, desc[UR4][R12.64] ;  /* 0x000000040c097981 */ /* 0x000f62000c2e1900 */
[----:B---3--:R-:W-:-:S05]  /*01a0*/  IMAD.WIDE R2, R0, 0x4, R2 ;  /* 0x0000000400027825 */ /* 0x008fca00078e0202 */
[----:B------:R-:W5:Y:S01]  /*01b0*/  LDG.E.64 R6, desc[UR4][R2.64] ;  /* 0x0000000402067981 */ /* 0x000f62000c1e1b00 */
[----:B0-2---:R-:W-:-:S04]  /*01c0*/  IMAD.WIDE R14, R19, 0x4, R16 ;  /* 0x00000004130e7825 */ /* 0x005fc800078e0210 */
[----:B-1----:R-:W-:Y:S02]  /*01d0*/  IMAD.WIDE R16, R19, 0x4, R4 ;  /* 0x0000000413107825 */ /* 0x002fe400078e0204 */
[----:B------:R-:W2:Y:S01]  /*01e0*/  LDG.E.EL R14, desc[UR4][R14.64] ;  /* 0x000000040e0e7981 */ /* 0x000ea2000c2e1900 */
[----:B----4-:R-:W-:Y:S01]  /*01f0*/  HFMA2.MMA R10, -RZ, RZ, 1.625, 0 ;  /* 0x3e800000ff0a7435 */ /* 0x010fe200000001ff */
[----:B------:R-:W0:Y:S02]  /*0200*/  LDC.64 R4, c[0x0][0x240] ;  /* 0x00009000ff047b82 */ /* 0x000e240000000a00 */
[----:B------:R-:W2:Y:S01]  /*0210*/  LDG.E.EL R17, desc[UR4][R16.64] ;  /* 0x0000000410117981 */ /* 0x000ea2000c2e1900 */
[----:B0-----:R-:W-:-:S04]  /*0220*/  IMAD.WIDE R4, R0, 0x4, R4 ;  /* 0x0000000400047825 */ /* 0x001fc800078e0204 */
[----:B------:R-:W-:-:S04]  /*0230*/  FADD R18, R18, 9.9999997473787516356e-06 ;  /* 0x3727c5ac12127421 */ /* 0x000fc80000000000 */
[----:B------:R-:W0:Y:S02]  /*0240*/  MUFU.SQRT R19, R18 ;  /* 0x0000001200137308 */ /* 0x000e240000002000 */
[C---:B0-----:R-:W-:Y:S02]  /*0250*/  FSETP.GT.AND P0, PT, R19.reuse, 8.50705917302346158658e+37, PT ;  /* 0x7e8000001300780b */ /* 0x041fe40003f04000 */
[----:B------:R-:W-:-:S11]  /*0260*/  FSETP.GEU.AND P1, PT, R19, 1.175494350822287508e-38, PT ;  /* 0x008000001300780b */ /* 0x000fd60003f2e000 */
[----:B------:R-:W-:-:S04]  /*0270*/  @P0 FMUL R19, R19, 0.25 ;  /* 0x3e80000013130820 */ /* 0x000fc80000400000 */
[----:B------:R-:W-:-:S06]  /*0280*/  @!P1 FMUL R19, R19, 16777216 ;  /* 0x4b80000013139820 */ /* 0x000fcc0000400000 */
[----:B------:R-:W0:Y:S01]  /*0290*/  MUFU.RCP R19, R19 ;  /* 0x0000001300137308 */ /* 0x000e220000001000 */
[----:B------:R-:W-:Y:S01]  /*02a0*/  FSEL R10, R10, 1, P0 ;  /* 0x3f8000000a0a7808 */ /* 0x000fe20000000000 */
[--C-:B-----5:R-:W-:Y:S01]  /*02b0*/  FADD R6, R6, R8.reuse ;  /* 0x0000000806067221 */ /* 0x120fe20000000000 */
[----:B------:R-:W-:-:S03]  /*02c0*/  FADD R7, R7, R8 ;  /* 0x0000000807077221 */ /* 0x000fc60000000000 */
[----:B------:R-:W-:Y:S01]  /*02d0*/  @!P1 FMUL R10, R10, 16777216 ;  /* 0x4b8000000a0a9820 */ /* 0x000fe20000400000 */
[C---:B------:R-:W-:Y:S01]  /*02e0*/  FADD R8, -R9.reuse, R6 ;  /* 0x0000000609087221 */ /* 0x040fe20000000100 */
[----:B------:R-:W-:Y:S02]  /*02f0*/  FADD R9, -R9, R7 ;  /* 0x0000000709097221 */ /* 0x000fe40000000100 */
[----:B0-----:R-:W-:-:S04]  /*0300*/  FMUL R10, R19, R10 ;  /* 0x0000000a130a7220 */ /* 0x001fc80000400000 */
[-C--:B------:R-:W-:Y:S01]  /*0310*/  FMUL R8, R8, R10.reuse ;  /* 0x0000000a08087220 */ /* 0x080fe20000400000 */
[----:B------:R-:W-:-:S03]  /*0320*/  FMUL R10, R9, R10 ;  /* 0x0000000a090a7220 */ /* 0x000fc60000400000 */
[C-C-:B--2---:R-:W-:Y:S01]  /*0330*/  FFMA R8, R14.reuse, R8, R17.reuse ;  /* 0x000000080e087223 */ /* 0x144fe20000000011 */
[----:B------:R-:W-:-:S04]  /*0340*/  FFMA R10, R14, R10, R17 ;  /* 0x0000000a0e0a7223 */ /* 0x000fc80000000011 */
[----:B------:R-:W-:Y:S02]  /*0350*/  FSETP.GEU.AND P0, PT, R8, RZ, PT ;  /* 0x000000ff0800720b */ /* 0x000fe40003f0e000 */
[----:B------:R-:W-:Y:S02]  /*0360*/  FSETP.GEU.AND P1, PT, R10, RZ, PT ;  /* 0x000000ff0a00720b */ /* 0x000fe40003f2e000 */
[----:B------:R-:W-:Y:S02]  /*0370*/  FSEL R8, R8, RZ, P0 ;  /* 0x000000ff08087208 */ /* 0x000fe40000000000 */
[----:B------:R-:W-:Y:S01]  /*0380*/  FSEL R9, R10, RZ, P1 ;  /* 0x000000ff0a097208 */ /* 0x000fe20000800000 */
[----:B------:R-:W-:Y:S04]  /*0390*/  STG.E.64 desc[UR4][R2.64], R6 ;  /* 0x0000000602007986 */ /* 0x000fe8000c101b04 */
[----:B------:R-:W-:Y:S01]  /*03a0*/  STG.E.64 desc[UR4][R4.64], R8 ;  /* 0x0000000804007986 */ /* 0x000fe2000c101b04 */
[----:B------:R-:W-:Y:S05]  /*03b0*/  EXIT ;  /* 0x000000000000794d */ /* 0x000fea0003800000 */
.L_x_0:
[----:B------:R-:W-:-:S00]  /*03c0*/  BRA `(.L_x_0) ;  /* 0xfffffffc00fc7947 */ /* 0x000fc0000383ffff */
[----:B------:R-:W-:-:S00]  /*03d0*/  NOP ;  /* 0x0000000000007918 */ /* 0x000fc00000000000 */
        /* <DEDUP_REMOVED lines=10> */
.L_x_1:


//--------------------- .nv.global.init           --------------------------
	.section	.nv.global.init,"aw",@progbits
.nv.global.init:
	.type		_$_str,@object
	.size		_$_str,(_$_str_$_2 - _$_str)
_$_str:
        /*0000*/ 	.byte	0x5f, 0x5f, 0x43, 0x55, 0x44, 0x41, 0x5f, 0x46, 0x54, 0x5a, 0x00
	.type		_$_str_$_2,@object
	.size		_$_str_$_2,(.L_1 - _$_str_$_2)
_$_str_$_2:
        /*000b*/ 	.byte	0x5f, 0x5f, 0x43, 0x55, 0x44, 0x41, 0x5f, 0x50, 0x52, 0x45, 0x43, 0x5f, 0x53, 0x51, 0x52, 0x54
        /*001b*/ 	.byte	0x00
.L_1:


//--------------------- .nv.constant0.triton_poi_fused__native_batch_norm_legit_no_training_convolution_relu_0 --------------------------
	.section	.nv.constant0.triton_poi_fused__native_batch_norm_legit_no_training_convolution_relu_0,"a",@progbits
	.sectionflags	@""
	.align	4
.nv.constant0.triton_poi_fused__native_batch_norm_legit_no_training_convolution_relu_0:
	.zero		588
